	.headerflags	@"EF_CUDA_TEXMODE_UNIFIED EF_CUDA_64BIT_ADDRESS EF_CUDA_ACCELERATORS EF_CUDA_SM90 EF_CUDA_VIRTUAL_SM(EF_CUDA_SM90)"
	.elftype	@"ET_EXEC"


//--------------------- .nv.info                  --------------------------
	.section	.nv.info,"",@"SHT_CUDA_INFO"
	.align	4


	//----- nvinfo : EIATTR_REGCOUNT
	.align		4
        /*0000*/ 	.byte	0x04, 0x2f
        /*0002*/ 	.short	(.L_1 - .L_0)
	.align		4
.L_0:
        /*0004*/ 	.word	index@(triton_poi_fused_silu_2)
        /*0008*/ 	.word	0x0000000e


	//----- nvinfo : EIATTR_MIN_STACK_SIZE
	.align		4
.L_1:
        /*000c*/ 	.byte	0x04, 0x12
        /*000e*/ 	.short	(.L_3 - .L_2)
	.align		4
.L_2:
        /*0010*/ 	.word	index@(triton_poi_fused_silu_2)
        /*0014*/ 	.word	0x00000000


	//----- nvinfo : EIATTR_FRAME_SIZE
	.align		4
.L_3:
        /*0018*/ 	.byte	0x04, 0x11
        /*001a*/ 	.short	(.L_5 - .L_4)
	.align		4
.L_4:
        /*001c*/ 	.word	index@(triton_poi_fused_silu_2)
        /*0020*/ 	.word	0x00000000


	//----- nvinfo : EIATTR_MIN_STACK_SIZE
	.align		4
.L_5:
        /*0024*/ 	.byte	0x04, 0x12
        /*0026*/ 	.short	(.L_7 - .L_6)
	.align		4
.L_6:
        /*0028*/ 	.word	index@(triton_poi_fused_silu_2)
        /*002c*/ 	.word	0x00000000
.L_7:


//--------------------- .nv.info.triton_poi_fused_silu_2 --------------------------
	.section	.nv.info.triton_poi_fused_silu_2,"",@"SHT_CUDA_INFO"
	.sectionflags	@""
	.align	4


	//----- nvinfo : EIATTR_CUDA_API_VERSION
	.align		4
        /*0000*/ 	.byte	0x04, 0x37
        /*0002*/ 	.short	(.L_9 - .L_8)
.L_8:
        /*0004*/ 	.word	0x0000007c


	//----- nvinfo : EIATTR_KPARAM_INFO
	.align		4
.L_9:
        /*0008*/ 	.byte	0x04, 0x17
        /*000a*/ 	.short	(.L_11 - .L_10)
.L_10:
        /*000c*/ 	.word	0x00000000
        /*0010*/ 	.short	0x0002
        /*0012*/ 	.short	0x0010
        /*0014*/ 	.byte	0x00, 0xf0, 0x11, 0x00


	//----- nvinfo : EIATTR_KPARAM_INFO
	.align		4
.L_11:
        /*0018*/ 	.byte	0x04, 0x17
        /*001a*/ 	.short	(.L_13 - .L_12)
.L_12:
        /*001c*/ 	.word	0x00000000
        /*0020*/ 	.short	0x0001
        /*0022*/ 	.short	0x0008
        /*0024*/ 	.byte	0x00, 0xf4, 0x21, 0x00


	//----- nvinfo : EIATTR_KPARAM_INFO
	.align		4
.L_13:
        /*0028*/ 	.byte	0x04, 0x17
        /*002a*/ 	.short	(.L_15 - .L_14)
.L_14:
        /*002c*/ 	.word	0x00000000
        /*0030*/ 	.short	0x0000
        /*0032*/ 	.short	0x0000
        /*0034*/ 	.byte	0x00, 0xf4, 0x21, 0x00


	//----- nvinfo : EIATTR_SPARSE_MMA_MASK
	.align		4
.L_15:
        /*0038*/ 	.byte	0x03, 0x50
        /*003a*/ 	.short	0x0000


	//----- nvinfo : EIATTR_MAXREG_COUNT
	.align		4
        /*003c*/ 	.byte	0x03, 0x1b
        /*003e*/ 	.short	0x00ff


	//----- nvinfo : EIATTR_EXIT_INSTR_OFFSETS
	.align		4
        /*0040*/ 	.byte	0x04, 0x1c
        /*0042*/ 	.short	(.L_17 - .L_16)


	//   ....[0]....
.L_16:
        /*0044*/ 	.word	0x00000290


	//   ....[1]....
        /*0048*/ 	.word	0x000002b0


	//----- nvinfo : EIATTR_REQNTID
	.align		4
.L_17:
        /*004c*/ 	.byte	0x04, 0x10
        /*004e*/ 	.short	(.L_19 - .L_18)
.L_18:
        /*0050*/ 	.word	0x00000080
        /*0054*/ 	.word	0x00000001
        /*0058*/ 	.word	0x00000001


	//----- nvinfo : EIATTR_CBANK_PARAM_SIZE
	.align		4
.L_19:
        /*005c*/ 	.byte	0x03, 0x19
        /*005e*/ 	.short	0x0014


	//----- nvinfo : EIATTR_PARAM_CBANK
	.align		4
        /*0060*/ 	.byte	0x04, 0x0a
        /*0062*/ 	.short	(.L_21 - .L_20)
	.align		4
.L_20:
        /*0064*/ 	.word	index@(.nv.constant0.triton_poi_fused_silu_2)
        /*0068*/ 	.short	0x0210
        /*006a*/ 	.short	0x0014


	//----- nvinfo : EIATTR_SW_WAR
	.align		4
.L_21:
        /*006c*/ 	.byte	0x04, 0x36
        /*006e*/ 	.short	(.L_23 - .L_22)
.L_22:
        /*0070*/ 	.word	0x00000008
.L_23:


//--------------------- .nv.callgraph             --------------------------
	.section	.nv.callgraph,"",@"SHT_CUDA_CALLGRAPH"
	.align	4
	.sectionentsize	8
	.align		4
        /*0000*/ 	.word	0x00000000
	.align		4
        /*0004*/ 	.word	0xffffffff
	.align		4
        /*0008*/ 	.word	0x00000000
	.align		4
        /*000c*/ 	.word	0xfffffffe
	.align		4
        /*0010*/ 	.word	0x00000000
	.align		4
        /*0014*/ 	.word	0xfffffffd
	.align		4
        /*0018*/ 	.word	0x00000000
	.align		4
        /*001c*/ 	.word	0xfffffffc


//--------------------- .text.triton_poi_fused_silu_2 --------------------------
	.section	.text.triton_poi_fused_silu_2,"ax",@progbits
	.align	128
        .global         triton_poi_fused_silu_2
        .type           triton_poi_fused_silu_2,@function
        .size           triton_poi_fused_silu_2,(.L_x_1 - triton_poi_fused_silu_2)
        .other          triton_poi_fused_silu_2,@"STO_CUDA_ENTRY STV_DEFAULT"
triton_poi_fused_silu_2:
.text.triton_poi_fused_silu_2:
[----:B------:R-:W0:Y:S02]  /*0000*/  LDC R1, c[0x0][0x28] ;  /* 0x00000a00ff017b82 */ /* 0x000e240000000800 */
[----:B------:R-:W1:Y:S01]  /*0010*/  S2R R0, SR_TID.X ;  /* 0x0000000000007919 */ /* 0x000e620000002100 */
[----:B------:R-:W2:Y:S01]  /*0020*/  LDC.64 R4, c[0x0][0x210] ;  /* 0x00008400ff047b82 */ /* 0x000ea20000000a00 */
[----:B------:R-:W-:Y:S01]  /*0030*/  CS2R R2, SRZ ;  /* 0x0000000000027805 */ /* 0x000fe2000001ff00 */
[----:B------:R-:W-:Y:S01]  /*0040*/  ULDC.64 UR4, c[0x0][0x208] ;  /* 0x0000820000047ab9 */ /* 0x000fe20000000a00 */
[----:B------:R-:W3:Y:S01]  /*0050*/  S2R R7, SR_CTAID.X ;  /* 0x0000000000077919 */ /* 0x000ee20000002500 */
[----:B-1----:R-:W-:-:S04]  /*0060*/  SHF.L.U32 R0, R0, 0x1, RZ ;  /* 0x0000000100007819 */ /* 0x002fc800000006ff */
[----:B------:R-:W-:-:S04]  /*0070*/  LOP3.LUT R0, R0, 0xfe, RZ, 0xc0, !PT ;  /* 0x000000fe00007812 */ /* 0x000fc800078ec0ff */
[----:B---3--:R-:W-:-:S04]  /*0080*/  LEA R7, R7, R0, 0x8 ;  /* 0x0000000007077211 */ /* 0x008fc800078e40ff */
[C---:B------:R-:W-:Y:S01]  /*0090*/  ISETP.GE.AND P0, PT, R7.reuse, 0x100, PT ;  /* 0x000001000700780c */ /* 0x040fe20003f06270 */
[----:B--2---:R-:W-:-:S12]  /*00a0*/  IMAD.WIDE R4, R7, 0x4, R4 ;  /* 0x0000000407047825 */ /* 0x004fd800078e0204 */
[----:B------:R1:W2:Y:S02]  /*00b0*/  @!P0 LDG.E.64 R2, desc[UR4][R4.64] ;  /* 0x0000000404028981 */ /* 0x0002a4000c1e1b00 */
[----:B-1----:R-:W1:Y:S02]  /*00c0*/  LDC.64 R4, c[0x0][0x218] ;  /* 0x00008600ff047b82 */ /* 0x002e640000000a00 */
[----:B-1----:R-:W-:-:S04]  /*00d0*/  IMAD.WIDE R4, R7, 0x4, R4 ;  /* 0x0000000407047825 */ /* 0x002fc800078e0204 */
[----:B--2---:R-:W-:-:S04]  /*00e0*/  FADD R0, RZ, -R2 ;  /* 0x80000002ff007221 */ /* 0x004fc80000000000 */
[----:B------:R-:W-:Y:S01]  /*00f0*/  FMUL R6, R0, 1.4426950216293334961 ;  /* 0x3fb8aa3b00067820 */ /* 0x000fe20000400000 */
[----:B------:R-:W-:-:S04]  /*0100*/  FADD R0, RZ, -R3 ;  /* 0x80000003ff007221 */ /* 0x000fc80000000000 */
[----:B------:R-:W-:Y:S01]  /*0110*/  FMUL R8, R0, 1.4426950216293334961 ;  /* 0x3fb8aa3b00087820 */ /* 0x000fe20000400000 */
[----:B------:R-:W-:-:S04]  /*0120*/  FSETP.GEU.AND P1, PT, R6, -126, PT ;  /* 0xc2fc00000600780b */ /* 0x000fc80003f2e000 */
[----:B------:R-:W-:-:S09]  /*0130*/  FSETP.GEU.AND P2, PT, R8, -126, PT ;  /* 0xc2fc00000800780b */ /* 0x000fd20003f4e000 */
[----:B------:R-:W-:-:S04]  /*0140*/  @!P1 FMUL R6, R6, 0.5 ;  /* 0x3f00000006069820 */ /* 0x000fc80000400000 */
[----:B------:R-:W-:Y:S01]  /*0150*/  @!P2 FMUL R8, R8, 0.5 ;  /* 0x3f0000000808a820 */ /* 0x000fe20000400000 */
[----:B------:R1:W2:Y:S08]  /*0160*/  MUFU.EX2 R0, R6 ;  /* 0x0000000600007308 */ /* 0x0002b00000000800 */
[----:B------:R-:W3:Y:S01]  /*0170*/  MUFU.EX2 R9, R8 ;  /* 0x0000000800097308 */ /* 0x000ee20000000800 */
[----:B-1----:R-:W-:Y:S01]  /*0180*/  HFMA2.MMA R6, -RZ, RZ, 1.625, 0 ;  /* 0x3e800000ff067435 */ /* 0x002fe200000001ff */
[----:B--2---:R-:W-:-:S04]  /*0190*/  @!P1 FMUL R0, R0, R0 ;  /* 0x0000000000009220 */ /* 0x004fc80000400000 */
[----:B------:R-:W-:Y:S01]  /*01a0*/  FADD R0, R0, 1 ;  /* 0x3f80000000007421 */ /* 0x000fe20000000000 */
[----:B---3--:R-:W-:-:S04]  /*01b0*/  @!P2 FMUL R9, R9, R9 ;  /* 0x000000090909a220 */ /* 0x008fc80000400000 */
[----:B------:R-:W-:Y:S01]  /*01c0*/  FSETP.GT.AND P1, PT, R0, 8.50705917302346158658e+37, PT ;  /* 0x7e8000000000780b */ /* 0x000fe20003f24000 */
[----:B------:R-:W-:-:S03]  /*01d0*/  FADD R9, R9, 1 ;  /* 0x3f80000009097421 */ /* 0x000fc60000000000 */
[----:B------:R-:W-:Y:S02]  /*01e0*/  FSEL R11, R6, 1, P1 ;  /* 0x3f800000060b7808 */ /* 0x000fe40000800000 */
[----:B------:R-:W-:-:S04]  /*01f0*/  FSETP.GT.AND P2, PT, R9, 8.50705917302346158658e+37, PT ;  /* 0x7e8000000900780b */ /* 0x000fc80003f44000 */
[----:B------:R-:W-:-:S03]  /*0200*/  FSEL R6, R6, 1, P2 ;  /* 0x3f80000006067808 */ /* 0x000fc60001000000 */
[----:B------:R-:W-:-:S06]  /*0210*/  @P1 FMUL R0, R0, 0.25 ;  /* 0x3e80000000001820 */ /* 0x000fcc0000400000 */
[----:B------:R-:W1:Y:S01]  /*0220*/  MUFU.RCP R0, R0 ;  /* 0x0000000000007308 */ /* 0x000e620000001000 */
[----:B------:R-:W-:-:S07]  /*0230*/  @P2 FMUL R9, R9, 0.25 ;  /* 0x3e80000009092820 */ /* 0x000fce0000400000 */
[----:B------:R-:W2:Y:S01]  /*0240*/  MUFU.RCP R9, R9 ;  /* 0x0000000900097308 */ /* 0x000ea20000001000 */
[----:B-1----:R-:W-:-:S04]  /*0250*/  FMUL R11, R0, R11 ;  /* 0x0000000b000b7220 */ /* 0x002fc80000400000 */
[----:B------:R-:W-:Y:S01]  /*0260*/  FMUL R2, R11, R2 ;  /* 0x000000020b027220 */ /* 0x000fe20000400000 */
[----:B--2---:R-:W-:-:S04]  /*0270*/  FMUL R6, R9, R6 ;  /* 0x0000000609067220 */ /* 0x004fc80000400000 */
[----:B------:R-:W-:Y:S01]  /*0280*/  FMUL R3, R6, R3 ;  /* 0x0000000306037220 */ /* 0x000fe20000400000 */
[----:B------:R-:W-:Y:S06]  /*0290*/  @P0 EXIT ;  /* 0x000000000000094d */ /* 0x000fec0003800000 */
[----:B------:R-:W-:Y:S01]  /*02a0*/  STG.E.64 desc[UR4][R4.64], R2 ;  /* 0x0000000204007986 */ /* 0x000fe2000c101b04 */
[----:B------:R-:W-:Y:S05]  /*02b0*/  EXIT ;  /* 0x000000000000794d */ /* 0x000fea0003800000 */
.L_x_0:
[----:B------:R-:W-:-:S00]  /*02c0*/  BRA `(.L_x_0) ;  /* 0xfffffffc00fc7947 */ /* 0x000fc0000383ffff */
[----:B------:R-:W-:-:S00]  /*02d0*/  NOP ;  /* 0x0000000000007918 */ /* 0x000fc00000000000 */
        /* <DEDUP_REMOVED lines=10> */
.L_x_1:


//--------------------- .nv.constant0.triton_poi_fused_silu_2 --------------------------
	.section	.nv.constant0.triton_poi_fused_silu_2,"a",@progbits
	.sectionflags	@""
	.align	4
.nv.constant0.triton_poi_fused_silu_2:
	.zero		548
